	.headerflags	@"EF_CUDA_TEXMODE_UNIFIED EF_CUDA_64BIT_ADDRESS EF_CUDA_ACCELERATORS EF_CUDA_SM90 EF_CUDA_VIRTUAL_SM(EF_CUDA_SM90)"
	.elftype	@"ET_EXEC"


//--------------------- .nv.info                  --------------------------
	.section	.nv.info,"",@"SHT_CUDA_INFO"
	.align	4


	//----- nvinfo : EIATTR_REGCOUNT
	.align		4
        /*0000*/ 	.byte	0x04, 0x2f
        /*0002*/ 	.short	(.L_3 - .L_2)
	.align		4
.L_2:
        /*0004*/ 	.word	index@(triton_poi_fused__native_batch_norm_legit_no_training_convolution_relu_threshold_backward_31)
        /*0008*/ 	.word	0x00000020


	//----- nvinfo : EIATTR_MIN_STACK_SIZE
	.align		4
.L_3:
        /*000c*/ 	.byte	0x04, 0x12
        /*000e*/ 	.short	(.L_5 - .L_4)
	.align		4
.L_4:
        /*0010*/ 	.word	index@(triton_poi_fused__native_batch_norm_legit_no_training_convolution_relu_threshold_backward_31)
        /*0014*/ 	.word	0x00000000


	//----- nvinfo : EIATTR_FRAME_SIZE
	.align		4
.L_5:
        /*0018*/ 	.byte	0x04, 0x11
        /*001a*/ 	.short	(.L_7 - .L_6)
	.align		4
.L_6:
        /*001c*/ 	.word	index@(triton_poi_fused__native_batch_norm_legit_no_training_convolution_relu_threshold_backward_31)
        /*0020*/ 	.word	0x00000000


	//----- nvinfo : EIATTR_MIN_STACK_SIZE
	.align		4
.L_7:
        /*0024*/ 	.byte	0x04, 0x12
        /*0026*/ 	.short	(.L_9 - .L_8)
	.align		4
.L_8:
        /*0028*/ 	.word	index@(triton_poi_fused__native_batch_norm_legit_no_training_convolution_relu_threshold_backward_31)
        /*002c*/ 	.word	0x00000000
.L_9:


//--------------------- .nv.info.triton_poi_fused__native_batch_norm_legit_no_training_convolution_relu_threshold_backward_31 --------------------------
	.section	.nv.info.triton_poi_fused__native_batch_norm_legit_no_training_convolution_relu_threshold_backward_31,"",@"SHT_CUDA_INFO"
	.sectionflags	@""
	.align	4


	//----- nvinfo : EIATTR_CUDA_API_VERSION
	.align		4
        /*0000*/ 	.byte	0x04, 0x37
        /*0002*/ 	.short	(.L_11 - .L_10)
.L_10:
        /*0004*/ 	.word	0x0000007c


	//----- nvinfo : EIATTR_KPARAM_INFO
	.align		4
.L_11:
        /*0008*/ 	.byte	0x04, 0x17
        /*000a*/ 	.short	(.L_13 - .L_12)
.L_12:
        /*000c*/ 	.word	0x00000000
        /*0010*/ 	.short	0x0008
        /*0012*/ 	.short	0x0040
        /*0014*/ 	.byte	0x00, 0xf0, 0x11, 0x00


	//----- nvinfo : EIATTR_KPARAM_INFO
	.align		4
.L_13:
        /*0018*/ 	.byte	0x04, 0x17
        /*001a*/ 	.short	(.L_15 - .L_14)
.L_14:
        /*001c*/ 	.word	0x00000000
        /*0020*/ 	.short	0x0007
        /*0022*/ 	.short	0x0038
        /*0024*/ 	.byte	0x00, 0xf4, 0x21, 0x00


	//----- nvinfo : EIATTR_KPARAM_INFO
	.align		4
.L_15:
        /*0028*/ 	.byte	0x04, 0x17
        /*002a*/ 	.short	(.L_17 - .L_16)
.L_16:
        /*002c*/ 	.word	0x00000000
        /*0030*/ 	.short	0x0006
        /*0032*/ 	.short	0x0030
        /*0034*/ 	.byte	0x00, 0xf4, 0x21, 0x00


	//----- nvinfo : EIATTR_KPARAM_INFO
	.align		4
.L_17:
        /*0038*/ 	.byte	0x04, 0x17
        /*003a*/ 	.short	(.L_19 - .L_18)
.L_18:
        /*003c*/ 	.word	0x00000000
        /*0040*/ 	.short	0x0005
        /*0042*/ 	.short	0x0028
        /*0044*/ 	.byte	0x00, 0xf4, 0x21, 0x00


	//----- nvinfo : EIATTR_KPARAM_INFO
	.align		4
.L_19:
        /*0048*/ 	.byte	0x04, 0x17
        /*004a*/ 	.short	(.L_21 - .L_20)
.L_20:
        /*004c*/ 	.word	0x00000000
        /*0050*/ 	.short	0x0004
        /*0052*/ 	.short	0x0020
        /*0054*/ 	.byte	0x00, 0xf4, 0x21, 0x00


	//----- nvinfo : EIATTR_KPARAM_INFO
	.align		4
.L_21:
        /*0058*/ 	.byte	0x04, 0x17
        /*005a*/ 	.short	(.L_23 - .L_22)
.L_22:
        /*005c*/ 	.word	0x00000000
        /*0060*/ 	.short	0x0003
        /*0062*/ 	.short	0x0018
        /*0064*/ 	.byte	0x00, 0xf4, 0x21, 0x00


	//----- nvinfo : EIATTR_KPARAM_INFO
	.align		4
.L_23:
        /*0068*/ 	.byte	0x04, 0x17
        /*006a*/ 	.short	(.L_25 - .L_24)
.L_24:
        /*006c*/ 	.word	0x00000000
        /*0070*/ 	.short	0x0002
        /*0072*/ 	.short	0x0010
        /*0074*/ 	.byte	0x00, 0xf4, 0x21, 0x00


	//----- nvinfo : EIATTR_KPARAM_INFO
	.align		4
.L_25:
        /*0078*/ 	.byte	0x04, 0x17
        /*007a*/ 	.short	(.L_27 - .L_26)
.L_26:
        /*007c*/ 	.word	0x00000000
        /*0080*/ 	.short	0x0001
        /*0082*/ 	.short	0x0008
        /*0084*/ 	.byte	0x00, 0xf4, 0x21, 0x00


	//----- nvinfo : EIATTR_KPARAM_INFO
	.align		4
.L_27:
        /*0088*/ 	.byte	0x04, 0x17
        /*008a*/ 	.short	(.L_29 - .L_28)
.L_28:
        /*008c*/ 	.word	0x00000000
        /*0090*/ 	.short	0x0000
        /*0092*/ 	.short	0x0000
        /*0094*/ 	.byte	0x00, 0xf4, 0x21, 0x00


	//----- nvinfo : EIATTR_SPARSE_MMA_MASK
	.align		4
.L_29:
        /*0098*/ 	.byte	0x03, 0x50
        /*009a*/ 	.short	0x0000


	//----- nvinfo : EIATTR_MAXREG_COUNT
	.align		4
        /*009c*/ 	.byte	0x03, 0x1b
        /*009e*/ 	.short	0x00ff


	//----- nvinfo : EIATTR_EXIT_INSTR_OFFSETS
	.align		4
        /*00a0*/ 	.byte	0x04, 0x1c
        /*00a2*/ 	.short	(.L_31 - .L_30)


	//   ....[0]....
.L_30:
        /*00a4*/ 	.word	0x000009a0


	//----- nvinfo : EIATTR_REQNTID
	.align		4
.L_31:
        /*00a8*/ 	.byte	0x04, 0x10
        /*00aa*/ 	.short	(.L_33 - .L_32)
.L_32:
        /*00ac*/ 	.word	0x00000080
        /*00b0*/ 	.word	0x00000001
        /*00b4*/ 	.word	0x00000001


	//----- nvinfo : EIATTR_CBANK_PARAM_SIZE
	.align		4
.L_33:
        /*00b8*/ 	.byte	0x03, 0x19
        /*00ba*/ 	.short	0x0044


	//----- nvinfo : EIATTR_PARAM_CBANK
	.align		4
        /*00bc*/ 	.byte	0x04, 0x0a
        /*00be*/ 	.short	(.L_35 - .L_34)
	.align		4
.L_34:
        /*00c0*/ 	.word	index@(.nv.constant0.triton_poi_fused__native_batch_norm_legit_no_training_convolution_relu_threshold_backward_31)
        /*00c4*/ 	.short	0x0210
        /*00c6*/ 	.short	0x0044


	//----- nvinfo : EIATTR_SW_WAR
	.align		4
.L_35:
        /*00c8*/ 	.byte	0x04, 0x36
        /*00ca*/ 	.short	(.L_37 - .L_36)
.L_36:
        /*00cc*/ 	.word	0x00000008
.L_37:


//--------------------- .nv.callgraph             --------------------------
	.section	.nv.callgraph,"",@"SHT_CUDA_CALLGRAPH"
	.align	4
	.sectionentsize	8
	.align		4
        /*0000*/ 	.word	0x00000000
	.align		4
        /*0004*/ 	.word	0xffffffff
	.align		4
        /*0008*/ 	.word	0x00000000
	.align		4
        /*000c*/ 	.word	0xfffffffe
	.align		4
        /*0010*/ 	.word	0x00000000
	.align		4
        /*0014*/ 	.word	0xfffffffd
	.align		4
        /*0018*/ 	.word	0x00000000
	.align		4
        /*001c*/ 	.word	0xfffffffc


//--------------------- .nv.constant4             --------------------------
	.section	.nv.constant4,"a",@progbits
	.align	8
	.align		8
.nv.constant4:
        /*0000*/ 	.dword	_$_str
	.align		8
        /*0008*/ 	.dword	_$_str_$_2


//--------------------- .text.triton_poi_fused__native_batch_norm_legit_no_training_convolution_relu_threshold_backward_31 --------------------------
	.section	.text.triton_poi_fused__native_batch_norm_legit_no_training_convolution_relu_threshold_backward_31,"ax",@progbits
	.sectionflags	@"SHF_BARRIERS=1"
	.align	128
        .global         triton_poi_fused__native_batch_norm_legit_no_training_convolution_relu_threshold_backward_31
        .type           triton_poi_fused__native_batch_norm_legit_no_training_convolution_relu_threshold_backward_31,@function
        .size           triton_poi_fused__native_batch_norm_legit_no_training_convolution_relu_threshold_backward_31,(.L_x_1 - triton_poi_fused__native_batch_norm_legit_no_training_convolution_relu_threshold_backward_31)
        .other          triton_poi_fused__native_batch_norm_legit_no_training_convolution_relu_threshold_backward_31,@"STO_CUDA_ENTRY STV_DEFAULT"
triton_poi_fused__native_batch_norm_legit_no_training_convolution_relu_threshold_backward_31:
.text.triton_poi_fused__native_batch_norm_legit_no_training_convolution_relu_threshold_backward_31:
[----:B------:R-:W-:Y:S01]  /*0000*/  LDC R1, c[0x0][0x28] ;  /* 0x00000a00ff017b82 */ /* 0x000fe20000000800 */
[----:B------:R-:W1:Y:S07]  /*0010*/  S2R R16, SR_TID.X ;  /* 0x0000000000107919 */ /* 0x000e6e0000002100 */
[----:B------:R-:W2:Y:S01]  /*0020*/  LDC.64 R12, c[0x0][0x228] ;  /* 0x00008a00ff0c7b82 */ /* 0x000ea20000000a00 */
[----:B------:R-:W-:Y:S01]  /*0030*/  ULDC.64 UR6, c[0x0][0x208] ;  /* 0x0000820000067ab9 */ /* 0x000fe20000000a00 */
[----:B------:R-:W3:Y:S06]  /*0040*/  S2R R0, SR_CTAID.X ;  /* 0x0000000000007919 */ /* 0x000eec0000002500 */
[----:B------:R-:W4:Y:S08]  /*0050*/  LDC.64 R22, c[0x0][0x210] ;  /* 0x00008400ff167b82 */ /* 0x000f300000000a00 */
[----:B------:R-:W5:Y:S08]  /*0060*/  LDC.64 R28, c[0x0][0x218] ;  /* 0x00008600ff1c7b82 */ /* 0x000f700000000a00 */
[----:B------:R-:W2:Y:S08]  /*0070*/  LDC.64 R24, c[0x0][0x220] ;  /* 0x00008800ff187b82 */ /* 0x000eb00000000a00 */
[----:B------:R-:W5:Y:S01]  /*0080*/  LDC.64 R14, c[0x0][0x230] ;  /* 0x00008c00ff0e7b82 */ /* 0x000f620000000a00 */
[----:B-1----:R-:W-:-:S07]  /*0090*/  IMAD.SHL.U32 R2, R16, 0x8, RZ ;  /* 0x0000000810027824 */ /* 0x002fce00078e00ff */
[----:B------:R-:W1:Y:S01]  /*00a0*/  S2UR UR5, SR_CgaCtaId ;  /* 0x00000000000579c3 */ /* 0x000e620000008800 */
[----:B---3--:R-:W-:Y:S01]  /*00b0*/  IMAD.SHL.U32 R19, R0, 0x400, RZ ;  /* 0x0000040000137824 */ /* 0x008fe200078e00ff */
[----:B------:R-:W-:Y:S01]  /*00c0*/  SHF.R.S32.HI R3, RZ, 0x15, R0 ;  /* 0x00000015ff037819 */ /* 0x000fe20000011400 */
[----:B------:R-:W-:Y:S01]  /*00d0*/  UMOV UR4, 0x400 ;  /* 0x0000040000047882 */ /* 0x000fe20000000000 */
[----:B------:R-:W-:Y:S01]  /*00e0*/  LOP3.LUT R2, R2, 0x3f8, RZ, 0xc0, !PT ;  /* 0x000003f802027812 */ /* 0x000fe200078ec0ff */
[----:B------:R-:W-:Y:S01]  /*00f0*/  ULDC.64 UR8, c[0x0][0x248] ;  /* 0x0000920000087ab9 */ /* 0x000fe20000000a00 */
[----:B------:R-:W-:Y:S02]  /*0100*/  SGXT R3, R3, 0x1 ;  /* 0x000000010303781a */ /* 0x000fe40000000200 */
[----:B------:R-:W-:-:S04]  /*0110*/  LOP3.LUT R0, R19, R2, RZ, 0xfc, !PT ;  /* 0x0000000213007212 */ /* 0x000fc800078efcff */
[----:B------:R-:W-:-:S04]  /*0120*/  LEA.HI R3, R3, R0, RZ, 0x8 ;  /* 0x0000000003037211 */ /* 0x000fc800078f40ff */
[----:B------:R-:W-:-:S04]  /*0130*/  SHF.R.S32.HI R3, RZ, 0x8, R3 ;  /* 0x00000008ff037819 */ /* 0x000fc80000011403 */
[----:B------:R-:W-:-:S04]  /*0140*/  LEA.HI R4, R3, R3, RZ, 0x8 ;  /* 0x0000000303047211 */ /* 0x000fc800078f40ff */
[----:B------:R-:W-:-:S05]  /*0150*/  LOP3.LUT R4, R4, 0xffffff00, RZ, 0xc0, !PT ;  /* 0xffffff0004047812 */ /* 0x000fca00078ec0ff */
[----:B------:R-:W-:-:S04]  /*0160*/  IMAD.IADD R17, R3, 0x1, -R4 ;  /* 0x0000000103117824 */ /* 0x000fc800078e0a04 */
[----:B--2---:R-:W-:-:S05]  /*0170*/  IMAD.WIDE R12, R17, 0x4, R12 ;  /* 0x00000004110c7825 */ /* 0x004fca00078e020c */
[----:B------:R2:W3:Y:S01]  /*0180*/  LDG.E.EL R21, desc[UR6][R12.64] ;  /* 0x000000060c157981 */ /* 0x0004e2000c2e1900 */
[----:B----4-:R-:W-:-:S04]  /*0190*/  IMAD.WIDE R26, R0, 0x4, R22 ;  /* 0x00000004001a7825 */ /* 0x010fc800078e0216 */
[C---:B-----5:R-:W-:Y:S01]  /*01a0*/  IMAD.WIDE R28, R17.reuse, 0x4, R28 ;  /* 0x00000004111c7825 */ /* 0x060fe200078e021c */
[----:B------:R-:W4:Y:S04]  /*01b0*/  LDG.E.128 R4, desc[UR6][R26.64] ;  /* 0x000000061a047981 */ /* 0x000f28000c1e1d00 */
[----:B------:R5:W4:Y:S01]  /*01c0*/  LDG.E.EL R3, desc[UR6][R28.64] ;  /* 0x000000061c037981 */ /* 0x000b22000c2e1900 */
[C---:B0-----:R-:W-:Y:S01]  /*01d0*/  IMAD.WIDE R24, R17.reuse, 0x4, R24 ;  /* 0x0000000411187825 */ /* 0x041fe200078e0218 */
[----:B--2---:R-:W0:Y:S02]  /*01e0*/  LDC.64 R12, c[0x0][0x238] ;  /* 0x00008e00ff0c7b82 */ /* 0x004e240000000a00 */
[----:B------:R-:W2:Y:S04]  /*01f0*/  LDG.E.128 R8, desc[UR6][R26.64+0x10] ;  /* 0x000010061a087981 */ /* 0x000ea8000c1e1d00 */
[----:B------:R0:W2:Y:S01]  /*0200*/  LDG.E.EL R20, desc[UR6][R24.64] ;  /* 0x0000000618147981 */ /* 0x0000a2000c2e1900 */
[----:B------:R-:W-:-:S04]  /*0210*/  IMAD.WIDE R14, R17, 0x4, R14 ;  /* 0x00000004110e7825 */ /* 0x000fc800078e020e */
[----:B0-----:R-:W-:Y:S02]  /*0220*/  IMAD.WIDE R12, R17, 0x4, R12 ;  /* 0x00000004110c7825 */ /* 0x001fe400078e020c */
[----:B------:R-:W2:Y:S04]  /*0230*/  LDG.E.EL R17, desc[UR6][R14.64] ;  /* 0x000000060e117981 */ /* 0x000ea8000c2e1900 */
[----:B------:R0:W2:Y:S01]  /*0240*/  LDG.E.EL R18, desc[UR6][R12.64] ;  /* 0x000000060c127981 */ /* 0x0000a2000c2e1900 */
[----:B-1----:R-:W-:Y:S01]  /*0250*/  UPRMT UR4, UR5, 0x654, UR4 ;  /* 0x0000065405047896 */ /* 0x002fe20008000004 */
[----:B------:R-:W-:Y:S01]  /*0260*/  IMAD.SHL.U32 R16, R16, 0x4, RZ ;  /* 0x0000000410107824 */ /* 0x000fe200078e00ff */
[----:B-----5:R-:W-:Y:S01]  /*0270*/  SHF.R.S32.HI R28, RZ, 0x1f, R19 ;  /* 0x0000001fff1c7819 */ /* 0x020fe20000011413 */
[----:B------:R-:W-:-:S03]  /*0280*/  IMAD.MOV.U32 R25, RZ, RZ, 0x3e800000 ;  /* 0x3e800000ff197424 */ /* 0x000fc600078e00ff */
[----:B------:R-:W-:Y:S02]  /*0290*/  LEA R2, R2, UR4, 0x2 ;  /* 0x0000000402027c11 */ /* 0x000fe4000f8e10ff */
[----:B------:R-:W-:Y:S01]  /*02a0*/  LOP3.LUT R16, R16, 0x1fc, RZ, 0xc0, !PT ;  /* 0x000001fc10107812 */ /* 0x000fe200078ec0ff */
[----:B---3--:R-:W-:-:S06]  /*02b0*/  FADD R21, R21, 9.9999997473787516356e-06 ;  /* 0x3727c5ac15157421 */ /* 0x008fcc0000000000 */
[----:B------:R-:W1:Y:S01]  /*02c0*/  MUFU.SQRT R21, R21 ;  /* 0x0000001500157308 */ /* 0x000e620000002000 */
[--C-:B----4-:R-:W-:Y:S01]  /*02d0*/  FADD R4, R4, R3.reuse ;  /* 0x0000000304047221 */ /* 0x110fe20000000000 */
[--C-:B------:R-:W-:Y:S01]  /*02e0*/  FADD R5, R5, R3.reuse ;  /* 0x0000000305057221 */ /* 0x100fe20000000000 */
[--C-:B------:R-:W-:Y:S01]  /*02f0*/  FADD R6, R6, R3.reuse ;  /* 0x0000000306067221 */ /* 0x100fe20000000000 */
[--C-:B------:R-:W-:Y:S01]  /*0300*/  FADD R7, R7, R3.reuse ;  /* 0x0000000307077221 */ /* 0x100fe20000000000 */
[--C-:B--2---:R-:W-:Y:S01]  /*0310*/  FADD R8, R8, R3.reuse ;  /* 0x0000000308087221 */ /* 0x104fe20000000000 */
[--C-:B------:R-:W-:Y:S01]  /*0320*/  FADD R9, R9, R3.reuse ;  /* 0x0000000309097221 */ /* 0x100fe20000000000 */
[--C-:B------:R-:W-:Y:S01]  /*0330*/  FADD R10, R10, R3.reuse ;  /* 0x000000030a0a7221 */ /* 0x100fe20000000000 */
[----:B------:R-:W-:Y:S01]  /*0340*/  FADD R11, R11, R3 ;  /* 0x000000030b0b7221 */ /* 0x000fe20000000000 */
[----:B------:R-:W-:Y:S01]  /*0350*/  STS.128 [R2], R4 ;  /* 0x0000000402007388 */ /* 0x000fe20000000c00 */
[----:B------:R-:W-:Y:S01]  /*0360*/  LEA R3, R16, UR4, 0x2 ;  /* 0x0000000410037c11 */ /* 0x000fe2000f8e10ff */
[C---:B------:R-:W-:Y:S01]  /*0370*/  FADD R27, -R20.reuse, R5 ;  /* 0x00000005141b7221 */ /* 0x040fe20000000100 */
[C---:B-1----:R-:W-:Y:S01]  /*0380*/  FSETP.GT.AND P0, PT, R21.reuse, 8.50705917302346158658e+37, PT ;  /* 0x7e8000001500780b */ /* 0x042fe20003f04000 */
[----:B------:R1:W-:Y:S01]  /*0390*/  STS.128 [R2+0x10], R8 ;  /* 0x0000100802007388 */ /* 0x0003e20000000c00 */
[----:B------:R-:W-:Y:S01]  /*03a0*/  FSETP.GEU.AND P1, PT, R21, 1.175494350822287508e-38, PT ;  /* 0x008000001500780b */ /* 0x000fe20003f2e000 */
[C---:B------:R-:W-:Y:S01]  /*03b0*/  FADD R29, -R20.reuse, R6 ;  /* 0x00000006141d7221 */ /* 0x040fe20000000100 */
[----:B------:R-:W-:Y:S01]  /*03c0*/  FSEL R25, R25, 1, P0 ;  /* 0x3f80000019197808 */ /* 0x000fe20000000000 */
[----:B------:R-:W-:Y:S01]  /*03d0*/  BAR.SYNC.DEFER_BLOCKING 0x0 ;  /* 0x0000000000007b1d */ /* 0x000fe20000010000 */
[----:B------:R-:W-:Y:S01]  /*03e0*/  FADD R26, -R20, R7 ;  /* 0x00000007141a7221 */ /* 0x000fe20000000100 */
[----:B------:R-:W-:-:S04]  /*03f0*/  LOP3.LUT R16, R19, R16, RZ, 0xfc, !PT ;  /* 0x0000001013107212 */ /* 0x000fc800078efcff */
[----:B------:R-:W-:Y:S01]  /*0400*/  ULDC.64 UR4, c[0x0][0x210] ;  /* 0x0000840000047ab9 */ /* 0x000fe20000000a00 */
[C---:B------:R-:W-:Y:S02]  /*0410*/  IMAD.SHL.U32 R19, R16.reuse, 0x4, RZ ;  /* 0x0000000410137824 */ /* 0x040fe400078e00ff */
[----:B------:R-:W-:Y:S01]  /*0420*/  @P0 FMUL R21, R21, 0.25 ;  /* 0x3e80000015150820 */ /* 0x000fe20000400000 */
[----:B------:R-:W-:-:S04]  /*0430*/  IMAD.WIDE R22, R16, 0x4, R22 ;  /* 0x0000000410167825 */ /* 0x000fc800078e0216 */
[----:B------:R-:W-:Y:S01]  /*0440*/  @!P1 FMUL R25, R25, 16777216 ;  /* 0x4b80000019199820 */ /* 0x000fe20000400000 */
[----:B------:R-:W-:Y:S01]  /*0450*/  SHF.L.U64.HI R28, R16, 0x2, R28 ;  /* 0x00000002101c7819 */ /* 0x000fe2000001021c */
[----:B------:R-:W-:Y:S01]  /*0460*/  @!P1 FMUL R21, R21, 16777216 ;  /* 0x4b80000015159820 */ /* 0x000fe20000400000 */
[C---:B-1----:R-:W-:Y:S01]  /*0470*/  FADD R8, -R20.reuse, R8 ;  /* 0x0000000814087221 */ /* 0x042fe20000000100 */
[C---:B------:R-:W-:Y:S01]  /*0480*/  FADD R9, -R20.reuse, R9 ;  /* 0x0000000914097221 */ /* 0x040fe20000000100 */
[C---:B------:R-:W-:Y:S01]  /*0490*/  FADD R11, -R20.reuse, R11 ;  /* 0x0000000b140b7221 */ /* 0x040fe20000000100 */
[----:B------:R1:W2:Y:S01]  /*04a0*/  MUFU.RCP R24, R21 ;  /* 0x0000001500187308 */ /* 0x0002a20000001000 */
[----:B0-----:R-:W0:Y:S01]  /*04b0*/  LDS.128 R12, [R3] ;  /* 0x00000000030c7984 */ /* 0x001e220000000c00 */
[----:B-1----:R-:W-:Y:S01]  /*04c0*/  FADD R21, -R20, R10 ;  /* 0x0000000a14157221 */ /* 0x002fe20000000100 */
[----:B--2---:R-:W-:Y:S01]  /*04d0*/  FMUL R24, R24, R25 ;  /* 0x0000001918187220 */ /* 0x004fe20000400000 */
[----:B------:R-:W-:Y:S01]  /*04e0*/  FADD R25, -R20, R4 ;  /* 0x0000000414197221 */ /* 0x000fe20000000100 */
[----:B------:R-:W-:Y:S01]  /*04f0*/  IADD3 R20, P0, R19, UR4, RZ ;  /* 0x0000000413147c10 */ /* 0x000fe2000ff1e0ff */
[----:B------:R-:W1:Y:S01]  /*0500*/  LDS.128 R4, [R3+0x800] ;  /* 0x0008000003047984 */ /* 0x000e620000000c00 */
[C---:B------:R-:W-:Y:S01]  /*0510*/  FMUL R10, R24.reuse, R29 ;  /* 0x0000001d180a7220 */ /* 0x040fe20000400000 */
[C---:B------:R-:W-:Y:S01]  /*0520*/  FMUL R29, R24.reuse, R21 ;  /* 0x00000015181d7220 */ /* 0x040fe20000400000 */
[C---:B------:R-:W-:Y:S01]  /*0530*/  FMUL R21, R24.reuse, R8 ;  /* 0x0000000818157220 */ /* 0x040fe20000400000 */
[C---:B------:R-:W-:Y:S01]  /*0540*/  FMUL R25, R24.reuse, R25 ;  /* 0x0000001918197220 */ /* 0x040fe20000400000 */
[C---:B------:R-:W-:Y:S01]  /*0550*/  FMUL R27, R24.reuse, R27 ;  /* 0x0000001b181b7220 */ /* 0x040fe20000400000 */
[C---:B------:R-:W-:Y:S01]  /*0560*/  FMUL R26, R24.reuse, R26 ;  /* 0x0000001a181a7220 */ /* 0x040fe20000400000 */
[----:B------:R-:W-:Y:S01]  /*0570*/  FMUL R9, R24, R9 ;  /* 0x0000000918097220 */ /* 0x000fe20000400000 */
[C-C-:B------:R-:W-:Y:S01]  /*0580*/  FFMA R25, R17.reuse, R25, R18.reuse ;  /* 0x0000001911197223 */ /* 0x140fe20000000012 */
[C-C-:B------:R-:W-:Y:S01]  /*0590*/  FFMA R10, R17.reuse, R10, R18.reuse ;  /* 0x0000000a110a7223 */ /* 0x140fe20000000012 */
[C-C-:B------:R-:W-:Y:S01]  /*05a0*/  FFMA R27, R17.reuse, R27, R18.reuse ;  /* 0x0000001b111b7223 */ /* 0x140fe20000000012 */
[----:B------:R-:W-:-:S02]  /*05b0*/  FFMA R29, R17, R29, R18 ;  /* 0x0000001d111d7223 */ /* 0x000fc40000000012 */
[----:B------:R-:W-:Y:S02]  /*05c0*/  FSETP.GEU.AND P6, PT, R25, RZ, PT ;  /* 0x000000ff1900720b */ /* 0x000fe40003fce000 */
[----:B------:R-:W-:Y:S02]  /*05d0*/  FSETP.GEU.AND P5, PT, R27, RZ, PT ;  /* 0x000000ff1b00720b */ /* 0x000fe40003fae000 */
[----:B------:R-:W-:Y:S02]  /*05e0*/  FSEL R8, R25, RZ, P6 ;  /* 0x000000ff19087208 */ /* 0x000fe40003000000 */
[----:B------:R-:W-:-:S04]  /*05f0*/  FSETP.GEU.AND P4, PT, R10, RZ, PT ;  /* 0x000000ff0a00720b */ /* 0x000fc80003f8e000 */
[----:B------:R-:W-:Y:S01]  /*0600*/  FSEL R10, R10, RZ, P4 ;  /* 0x000000ff0a0a7208 */ /* 0x000fe20002000000 */
[----:B0-----:R0:W-:Y:S02]  /*0610*/  STG.E.128 desc[UR6][R22.64], R12 ;  /* 0x0000000c16007986 */ /* 0x0011e4000c101d06 */
[C-C-:B0-----:R-:W-:Y:S01]  /*0620*/  FFMA R12, R17.reuse, R21, R18.reuse ;  /* 0x00000015110c7223 */ /* 0x141fe20000000012 */
[----:B------:R-:W-:Y:S01]  /*0630*/  IADD3.X R21, R28, UR5, RZ, P0, !PT ;  /* 0x000000051c157c10 */ /* 0x000fe200087fe4ff */
[----:B------:R-:W-:Y:S01]  /*0640*/  FMUL R15, R24, R11 ;  /* 0x0000000b180f7220 */ /* 0x000fe20000400000 */
[C-C-:B------:R-:W-:Y:S01]  /*0650*/  FFMA R11, R17.reuse, R26, R18.reuse ;  /* 0x0000001a110b7223 */ /* 0x140fe20000000012 */
[C-C-:B------:R-:W-:Y:S01]  /*0660*/  FFMA R13, R17.reuse, R9, R18.reuse ;  /* 0x00000009110d7223 */ /* 0x140fe20000000012 */
[----:B------:R-:W-:Y:S01]  /*0670*/  FSETP.GEU.AND P2, PT, R12, RZ, PT ;  /* 0x000000ff0c00720b */ /* 0x000fe20003f4e000 */
[----:B-1----:R0:W-:Y:S01]  /*0680*/  STG.E.128 desc[UR6][R20.64+0x800], R4 ;  /* 0x0008000414007986 */ /* 0x0021e2000c101d06 */
[----:B------:R-:W-:Y:S01]  /*0690*/  FFMA R15, R17, R15, R18 ;  /* 0x0000000f110f7223 */ /* 0x000fe20000000012 */
[----:B------:R-:W-:Y:S01]  /*06a0*/  FSETP.GEU.AND P3, PT, R11, RZ, PT ;  /* 0x000000ff0b00720b */ /* 0x000fe20003f6e000 */
[----:B------:R-:W-:Y:S01]  /*06b0*/  ULDC.64 UR4, c[0x0][0x240] ;  /* 0x0000900000047ab9 */ /* 0x000fe20000000a00 */
[----:B------:R-:W-:Y:S01]  /*06c0*/  BAR.SYNC.DEFER_BLOCKING 0x0 ;  /* 0x0000000000007b1d */ /* 0x000fe20000010000 */
[----:B------:R-:W-:-:S02]  /*06d0*/  FSETP.GEU.AND P1, PT, R13, RZ, PT ;  /* 0x000000ff0d00720b */ /* 0x000fc40003f2e000 */
[----:B------:R-:W-:Y:S02]  /*06e0*/  FSETP.GEU.AND P0, PT, R29, RZ, PT ;  /* 0x000000ff1d00720b */ /* 0x000fe40003f0e000 */
[----:B------:R-:W-:Y:S02]  /*06f0*/  FSETP.GEU.AND P6, PT, R15, RZ, PT ;  /* 0x000000ff0f00720b */ /* 0x000fe40003fce000 */
[----:B------:R-:W-:Y:S02]  /*0700*/  FSEL R9, R27, RZ, P5 ;  /* 0x000000ff1b097208 */ /* 0x000fe40002800000 */
[----:B------:R-:W-:Y:S02]  /*0710*/  FSEL R11, R11, RZ, P3 ;  /* 0x000000ff0b0b7208 */ /* 0x000fe40001800000 */
[----:B------:R-:W-:Y:S02]  /*0720*/  FSEL R12, R12, RZ, P2 ;  /* 0x000000ff0c0c7208 */ /* 0x000fe40001000000 */
[----:B------:R-:W-:Y:S01]  /*0730*/  FSEL R13, R13, RZ, P1 ;  /* 0x000000ff0d0d7208 */ /* 0x000fe20000800000 */
[----:B0-----:R-:W0:Y:S01]  /*0740*/  LDC.64 R4, c[0x0][0x240] ;  /* 0x00009000ff047b82 */ /* 0x001e220000000a00 */
[----:B------:R-:W-:-:S02]  /*0750*/  FSEL R14, R29, RZ, P0 ;  /* 0x000000ff1d0e7208 */ /* 0x000fc40000000000 */
[----:B------:R-:W-:Y:S02]  /*0760*/  FSEL R15, R15, RZ, P6 ;  /* 0x000000ff0f0f7208 */ /* 0x000fe40003000000 */
[----:B------:R-:W-:Y:S02]  /*0770*/  FSETP.GTU.AND P2, PT, R10, RZ, PT ;  /* 0x000000ff0a00720b */ /* 0x000fe40003f4c000 */
[----:B------:R-:W-:Y:S02]  /*0780*/  FSETP.GTU.AND P0, PT, R8, RZ, PT ;  /* 0x000000ff0800720b */ /* 0x000fe40003f0c000 */
[----:B------:R-:W-:Y:S01]  /*0790*/  SEL R7, RZ, 0x1, P2 ;  /* 0x00000001ff077807 */ /* 0x000fe20001000000 */
[----:B------:R1:W-:Y:S01]  /*07a0*/  STS.128 [R2], R8 ;  /* 0x0000000802007388 */ /* 0x0003e20000000c00 */
[----:B------:R-:W-:Y:S02]  /*07b0*/  FSETP.GTU.AND P1, PT, R9, RZ, PT ;  /* 0x000000ff0900720b */ /* 0x000fe40003f2c000 */
[----:B------:R-:W-:Y:S01]  /*07c0*/  FSETP.GTU.AND P4, PT, R14, RZ, PT ;  /* 0x000000ff0e00720b */ /* 0x000fe20003f8c000 */
[----:B------:R2:W-:Y:S01]  /*07d0*/  STS.128 [R2+0x10], R12 ;  /* 0x0000100c02007388 */ /* 0x0005e20000000c00 */
[----:B------:R-:W-:Y:S01]  /*07e0*/  BAR.SYNC.DEFER_BLOCKING 0x0 ;  /* 0x0000000000007b1d */ /* 0x000fe20000010000 */
[----:B------:R-:W-:-:S02]  /*07f0*/  FSETP.GTU.AND P2, PT, R15, RZ, PT ;  /* 0x000000ff0f00720b */ /* 0x000fc40003f4c000 */
[----:B------:R-:W-:Y:S02]  /*0800*/  FSETP.GTU.AND P3, PT, R11, RZ, PT ;  /* 0x000000ff0b00720b */ /* 0x000fe40003f6c000 */
[----:B------:R-:W-:Y:S01]  /*0810*/  SEL R6, RZ, 0x1, P4 ;  /* 0x00000001ff067807 */ /* 0x000fe20002000000 */
[----:B0-----:R-:W-:Y:S01]  /*0820*/  IMAD.WIDE R4, R16, 0x4, R4 ;  /* 0x0000000410047825 */ /* 0x001fe200078e0204 */
[----:B-1----:R-:W-:Y:S02]  /*0830*/  SEL R9, RZ, 0x1, P1 ;  /* 0x00000001ff097807 */ /* 0x002fe40000800000 */
[----:B------:R-:W-:Y:S02]  /*0840*/  FSETP.GTU.AND P1, PT, R13, RZ, PT ;  /* 0x000000ff0d00720b */ /* 0x000fe40003f2c000 */
[----:B--2---:R-:W-:Y:S02]  /*0850*/  SEL R2, RZ, 0x1, P0 ;  /* 0x00000001ff027807 */ /* 0x004fe40000000000 */
[----:B------:R-:W-:-:S02]  /*0860*/  FSETP.GTU.AND P0, PT, R12, RZ, PT ;  /* 0x000000ff0c00720b */ /* 0x000fc40003f0c000 */
[----:B------:R-:W-:Y:S02]  /*0870*/  SEL R8, RZ, 0x1, P3 ;  /* 0x00000001ff087807 */ /* 0x000fe40001800000 */
[----:B------:R-:W-:Y:S02]  /*0880*/  SEL R12, RZ, 0x1, P0 ;  /* 0x00000001ff0c7807 */ /* 0x000fe40000000000 */
[----:B------:R-:W-:Y:S02]  /*0890*/  PRMT R9, R2, 0x3340, R9 ;  /* 0x0000334002097816 */ /* 0x000fe40000000009 */
[----:B------:R-:W-:Y:S01]  /*08a0*/  PRMT R8, R7, 0x3340, R8 ;  /* 0x0000334007087816 */ /* 0x000fe20000000008 */
[----:B------:R-:W0:Y:S01]  /*08b0*/  LDS.128 R20, [R3] ;  /* 0x0000000003147984 */ /* 0x000e220000000c00 */
[----:B------:R-:W-:Y:S02]  /*08c0*/  IADD3 R2, P0, R19, UR4, RZ ;  /* 0x0000000413027c10 */ /* 0x000fe4000ff1e0ff */
[----:B------:R-:W-:Y:S01]  /*08d0*/  PRMT R8, R9, 0x5410, R8 ;  /* 0x0000541009087816 */ /* 0x000fe20000000008 */
[----:B------:R1:W2:Y:S02]  /*08e0*/  LDS.128 R24, [R3+0x800] ;  /* 0x0008000003187984 */ /* 0x0002a40000000c00 */
[----:B-1----:R-:W-:-:S04]  /*08f0*/  SEL R3, RZ, 0x1, P2 ;  /* 0x00000001ff037807 */ /* 0x002fc80001000000 */
[----:B------:R-:W-:Y:S02]  /*0900*/  PRMT R10, R6, 0x3340, R3 ;  /* 0x00003340060a7816 */ /* 0x000fe40000000003 */
[----:B------:R-:W-:Y:S02]  /*0910*/  SEL R3, RZ, 0x1, P1 ;  /* 0x00000001ff037807 */ /* 0x000fe40000800000 */
[----:B------:R-:W-:Y:S02]  /*0920*/  IADD3 R6, P1, R0, UR8, RZ ;  /* 0x0000000800067c10 */ /* 0x000fe4000ff3e0ff */
[----:B------:R-:W-:Y:S02]  /*0930*/  PRMT R11, R12, 0x3340, R3 ;  /* 0x000033400c0b7816 */ /* 0x000fe40000000003 */
[----:B------:R-:W-:Y:S02]  /*0940*/  IADD3.X R3, R28, UR5, RZ, P0, !PT ;  /* 0x000000051c037c10 */ /* 0x000fe400087fe4ff */
[----:B------:R-:W-:-:S02]  /*0950*/  LEA.HI.X.SX32 R7, R0, UR9, 0x1, P1 ;  /* 0x0000000900077c11 */ /* 0x000fc400088f0eff */
[----:B------:R-:W-:Y:S01]  /*0960*/  PRMT R9, R11, 0x5410, R10 ;  /* 0x000054100b097816 */ /* 0x000fe2000000000a */
[----:B0-----:R-:W-:Y:S04]  /*0970*/  STG.E.128 desc[UR6][R4.64], R20 ;  /* 0x0000001404007986 */ /* 0x001fe8000c101d06 */
[----:B--2---:R-:W-:Y:S04]  /*0980*/  STG.E.128 desc[UR6][R2.64+0x800], R24 ;  /* 0x0008001802007986 */ /* 0x004fe8000c101d06 */
[----:B------:R-:W-:Y:S01]  /*0990*/  STG.E.64 desc[UR6][R6.64], R8 ;  /* 0x0000000806007986 */ /* 0x000fe2000c101b06 */
[----:B------:R-:W-:Y:S05]  /*09a0*/  EXIT ;  /* 0x000000000000794d */ /* 0x000fea0003800000 */
.L_x_0:
[----:B------:R-:W-:-:S00]  /*09b0*/  BRA `(.L_x_0) ;  /* 0xfffffffc00fc7947 */ /* 0x000fc0000383ffff */
[----:B------:R-:W-:-:S00]  /*09c0*/  NOP ;  /* 0x0000000000007918 */ /* 0x000fc00000000000 */
        /* <DEDUP_REMOVED lines=11> */
.L_x_1:


//--------------------- .nv.global.init           --------------------------
	.section	.nv.global.init,"aw",@progbits
.nv.global.init:
	.type		_$_str,@object
	.size		_$_str,(_$_str_$_2 - _$_str)
_$_str:
        /*0000*/ 	.byte	0x5f, 0x5f, 0x43, 0x55, 0x44, 0x41, 0x5f, 0x46, 0x54, 0x5a, 0x00
	.type		_$_str_$_2,@object
	.size		_$_str_$_2,(.L_1 - _$_str_$_2)
_$_str_$_2:
        /*000b*/ 	.byte	0x5f, 0x5f, 0x43, 0x55, 0x44, 0x41, 0x5f, 0x50, 0x52, 0x45, 0x43, 0x5f, 0x53, 0x51, 0x52, 0x54
        /*001b*/ 	.byte	0x00
.L_1:


//--------------------- .nv.shared.triton_poi_fused__native_batch_norm_legit_no_training_convolution_relu_threshold_backward_31 --------------------------
	.section	.nv.shared.triton_poi_fused__native_batch_norm_legit_no_training_convolution_relu_threshold_backward_31,"aw",@nobits
	.sectionflags	@""
	.align	16
	.zero		1024


//--------------------- .nv.constant0.triton_poi_fused__native_batch_norm_legit_no_training_convolution_relu_threshold_backward_31 --------------------------
	.section	.nv.constant0.triton_poi_fused__native_batch_norm_legit_no_training_convolution_relu_threshold_backward_31,"a",@progbits
	.sectionflags	@""
	.align	4
.nv.constant0.triton_poi_fused__native_batch_norm_legit_no_training_convolution_relu_threshold_backward_31:
	.zero		596
